//
// Generated by NVIDIA NVVM Compiler
//
// Compiler Build ID: CL-36424714
// Cuda compilation tools, release 13.0, V13.0.88
// Based on NVVM 20.0.0
//

.version 9.0
.target sm_100
.address_size 64

	// .globl	_Z14mapping_kernelPtS_Px
.extern .func __assertfail
(
	.param .b64 __assertfail_param_0,
	.param .b64 __assertfail_param_1,
	.param .b32 __assertfail_param_2,
	.param .b64 __assertfail_param_3,
	.param .b64 __assertfail_param_4
)
;
.global .align 1 .b8 __unnamed_1[69] = {118, 111, 105, 100, 32, 109, 97, 112, 112, 105, 110, 103, 95, 107, 101, 114, 110, 101, 108, 40, 117, 110, 115, 105, 103, 110, 101, 100, 32, 115, 104, 111, 114, 116, 32, 42, 44, 32, 117, 110, 115, 105, 103, 110, 101, 100, 32, 115, 104, 111, 114, 116, 32, 42, 44, 32, 108, 111, 110, 103, 32, 108, 111, 110, 103, 32, 42, 41};
.global .align 1 .b8 $str[11] = {98, 117, 102, 95, 116, 32, 61, 61, 32, 48};
.global .align 1 .b8 $str$1[27] = {47, 116, 109, 112, 47, 115, 97, 115, 115, 95, 99, 117, 95, 97, 118, 118, 112, 112, 106, 107, 110, 47, 107, 46, 99, 117};
.global .align 1 .b8 $str$2[12] = {98, 117, 102, 95, 105, 116, 32, 61, 61, 32, 48};

.visible .entry _Z14mapping_kernelPtS_Px(
	.param .u64 .ptr .align 1 _Z14mapping_kernelPtS_Px_param_0,
	.param .u64 .ptr .align 1 _Z14mapping_kernelPtS_Px_param_1,
	.param .u64 .ptr .align 1 _Z14mapping_kernelPtS_Px_param_2
)
{
	.reg .pred 	%p<3>;
	.reg .b16 	%rs<6>;
	.reg .b64 	%rd<27>;

	ld.param.u64 	%rd5, [_Z14mapping_kernelPtS_Px_param_0];
	ld.param.u64 	%rd3, [_Z14mapping_kernelPtS_Px_param_2];
	// begin inline asm
	mov.u64 	%rd4, %clock64;
	// end inline asm
	// begin inline asm
	discard.global.L2 [%rd5], 128;
	// end inline asm
	// begin inline asm
	ld.u16.global.cv %rs1, [%rd5];
	// end inline asm
	mov.u16 	%rs4, %rs1;
	// begin inline asm
	mov.u64 	%rd8, %clock64;
	// end inline asm
	mov.u16 	%rs2, %rs4;
	setp.eq.s16 	%p1, %rs2, 0;
	@%p1 bra 	$L__BB0_2;
	mov.u64 	%rd11, $str;
	cvta.global.u64 	%rd12, %rd11;
	mov.u64 	%rd13, $str$1;
	cvta.global.u64 	%rd14, %rd13;
	mov.u64 	%rd15, __unnamed_1;
	cvta.global.u64 	%rd16, %rd15;
	{ // callseq 0, 0
	.param .b64 param0;
	st.param.b64 	[param0], %rd12;
	.param .b64 param1;
	st.param.b64 	[param1], %rd14;
	.param .b32 param2;
	st.param.b32 	[param2], 22;
	.param .b64 param3;
	st.param.b64 	[param3], %rd16;
	.param .b64 param4;
	st.param.b64 	[param4], 1;
	call.uni 
	__assertfail, 
	(
	param0, 
	param1, 
	param2, 
	param3, 
	param4
	);
	} // callseq 0
$L__BB0_2:
	mov.u16 	%rs3, %rs5;
	setp.eq.s16 	%p2, %rs3, 0;
	@%p2 bra 	$L__BB0_4;
	mov.u64 	%rd19, $str$2;
	cvta.global.u64 	%rd20, %rd19;
	mov.u64 	%rd21, $str$1;
	cvta.global.u64 	%rd22, %rd21;
	mov.u64 	%rd23, __unnamed_1;
	cvta.global.u64 	%rd24, %rd23;
	{ // callseq 1, 0
	.param .b64 param0;
	st.param.b64 	[param0], %rd20;
	.param .b64 param1;
	st.param.b64 	[param1], %rd22;
	.param .b32 param2;
	st.param.b32 	[param2], 23;
	.param .b64 param3;
	st.param.b64 	[param3], %rd24;
	.param .b64 param4;
	st.param.b64 	[param4], 1;
	call.uni 
	__assertfail, 
	(
	param0, 
	param1, 
	param2, 
	param3, 
	param4
	);
	} // callseq 1
$L__BB0_4:
	cvta.to.global.u64 	%rd25, %rd3;
	sub.s64 	%rd26, %rd8, %rd4;
	st.global.u64 	[%rd25], %rd26;
	ret;

}


// ===== COMPILED SASS (sm_100) =====

	.target	sm_100

	.elftype	@"ET_EXEC"


//--------------------- .note.nv.tkinfo           --------------------------
	.section	.note.nv.tkinfo,"",@"SHT_NOTE"
	.sectionflags	@"SHF_NOTE_NV_TKINFO"
	.tkinfo
        /*0018*/ 	.word	0x00000002
        /*0030*/ 	.string	""
        /*0030*/ 	.string	"ptxas"
        /*0030*/ 	.string	"Cuda compilation tools, release 13.0, V13.0.88"
        /*0030*/ 	.string	"Build cuda_13.0.r13.0/compiler.36424714_0"
        /*0030*/ 	.string	"-arch sm_100 -m 64 "



//--------------------- .note.nv.cuinfo           --------------------------
	.section	.note.nv.cuinfo,"",@"SHT_NOTE"
	.sectionflags	@"SHF_NOTE_NV_CUINFO"
        /*0018*/ 	.short	0x0002
        /*001a*/ 	.short	0x0064
        /*001c*/ 	.short	0x0082
	.zero		2


//--------------------- .nv.info                  --------------------------
	.section	.nv.info,"",@"SHT_CUDA_INFO"
	.align	4


	//----- nvinfo : EIATTR_REGCOUNT
	.align		4
        /*0000*/ 	.byte	0x04, 0x2f
        /*0002*/ 	.short	(.L_5 - .L_4)
	.align		4
.L_4:
        /*0004*/ 	.word	index@(_Z14mapping_kernelPtS_Px)
        /*0008*/ 	.word	0x00000018


	//----- nvinfo : EIATTR_FRAME_SIZE
	.align		4
.L_5:
        /*000c*/ 	.byte	0x04, 0x11
        /*000e*/ 	.short	(.L_7 - .L_6)
	.align		4
.L_6:
        /*0010*/ 	.word	index@(_Z14mapping_kernelPtS_Px)
        /*0014*/ 	.word	0x00000000


	//----- nvinfo : EIATTR_MIN_STACK_SIZE
	.align		4
.L_7:
        /*0018*/ 	.byte	0x04, 0x12
        /*001a*/ 	.short	(.L_9 - .L_8)
	.align		4
.L_8:
        /*001c*/ 	.word	index@(_Z14mapping_kernelPtS_Px)
        /*0020*/ 	.word	0x00000000
.L_9:


//--------------------- .nv.compat                --------------------------
	.section	.nv.compat,"",@"SHT_CUDA_COMPAT_INFO"
	.align	4
        /*0000*/ 	.byte	0x02, 0x09, 0x00, 0x00, 0x02, 0x02, 0x01, 0x00, 0x02, 0x05, 0x05, 0x00, 0x03, 0x07, 0x01, 0x01
        /*0010*/ 	.byte	0x02, 0x03, 0x00, 0x00, 0x02, 0x06, 0x01, 0x00, 0x04, 0x0b, 0x08, 0x00, 0x09, 0x00, 0x00, 0x00
        /*0020*/ 	.byte	0x00, 0x00, 0x00, 0x00


//--------------------- .nv.info._Z14mapping_kernelPtS_Px --------------------------
	.section	.nv.info._Z14mapping_kernelPtS_Px,"",@"SHT_CUDA_INFO"
	.sectionflags	@""
	.align	4


	//----- nvinfo : EIATTR_CUDA_API_VERSION
	.align		4
        /*0000*/ 	.byte	0x04, 0x37
        /*0002*/ 	.short	(.L_11 - .L_10)
.L_10:
        /*0004*/ 	.word	0x00000082


	//----- nvinfo : EIATTR_KPARAM_INFO
	.align		4
.L_11:
        /*0008*/ 	.byte	0x04, 0x17
        /*000a*/ 	.short	(.L_13 - .L_12)
.L_12:
        /*000c*/ 	.word	0x00000000
        /*0010*/ 	.short	0x0002
        /*0012*/ 	.short	0x0010
        /*0014*/ 	.byte	0x00, 0xf5, 0x21, 0x00


	//----- nvinfo : EIATTR_KPARAM_INFO
	.align		4
.L_13:
        /*0018*/ 	.byte	0x04, 0x17
        /*001a*/ 	.short	(.L_15 - .L_14)
.L_14:
        /*001c*/ 	.word	0x00000000
        /*0020*/ 	.short	0x0001
        /*0022*/ 	.short	0x0008
        /*0024*/ 	.byte	0x00, 0xf5, 0x21, 0x00


	//----- nvinfo : EIATTR_KPARAM_INFO
	.align		4
.L_15:
        /*0028*/ 	.byte	0x04, 0x17
        /*002a*/ 	.short	(.L_17 - .L_16)
.L_16:
        /*002c*/ 	.word	0x00000000
        /*0030*/ 	.short	0x0000
        /*0032*/ 	.short	0x0000
        /*0034*/ 	.byte	0x00, 0xf5, 0x21, 0x00


	//----- nvinfo : EIATTR_SPARSE_MMA_MASK
	.align		4
.L_17:
        /*0038*/ 	.byte	0x03, 0x50
        /*003a*/ 	.short	0x0000


	//----- nvinfo : EIATTR_MAXREG_COUNT
	.align		4
        /*003c*/ 	.byte	0x03, 0x1b
        /*003e*/ 	.short	0x00ff


	//----- nvinfo : EIATTR_EXTERNS
	.align		4
        /*0040*/ 	.byte	0x04, 0x0f
        /*0042*/ 	.short	(.L_19 - .L_18)


	//   ....[0]....
	.align		4
.L_18:
        /*0044*/ 	.word	index@(__assertfail)


	//----- nvinfo : EIATTR_MERCURY_ISA_VERSION
	.align		4
.L_19:
        /*0048*/ 	.byte	0x03, 0x5f
        /*004a*/ 	.short	0x0101


	//----- nvinfo : EIATTR_VRC_CTA_INIT_COUNT
	.align		4
        /*004c*/ 	.byte	0x02, 0x4a
	.zero		1
	.zero		1


	//----- nvinfo : EIATTR_SYSCALL_OFFSETS
	.align		4
        /*0050*/ 	.byte	0x04, 0x46
        /*0052*/ 	.short	(.L_21 - .L_20)


	//   ....[0]....
.L_20:
        /*0054*/ 	.word	0x00000180


	//   ....[1]....
        /*0058*/ 	.word	0x000002b0


	//----- nvinfo : EIATTR_EXIT_INSTR_OFFSETS
	.align		4
.L_21:
        /*005c*/ 	.byte	0x04, 0x1c
        /*005e*/ 	.short	(.L_23 - .L_22)


	//   ....[0]....
.L_22:
        /*0060*/ 	.word	0x00000300


	//----- nvinfo : EIATTR_CBANK_PARAM_SIZE
	.align		4
.L_23:
        /*0064*/ 	.byte	0x03, 0x19
        /*0066*/ 	.short	0x0018


	//----- nvinfo : EIATTR_PARAM_CBANK
	.align		4
        /*0068*/ 	.byte	0x04, 0x0a
        /*006a*/ 	.short	(.L_25 - .L_24)
	.align		4
.L_24:
        /*006c*/ 	.word	index@(.nv.constant0._Z14mapping_kernelPtS_Px)
        /*0070*/ 	.short	0x0380
        /*0072*/ 	.short	0x0018


	//----- nvinfo : EIATTR_SW_WAR
	.align		4
.L_25:
        /*0074*/ 	.byte	0x04, 0x36
        /*0076*/ 	.short	(.L_27 - .L_26)
.L_26:
        /*0078*/ 	.word	0x00000008
.L_27:


//--------------------- .nv.callgraph             --------------------------
	.section	.nv.callgraph,"",@"SHT_CUDA_CALLGRAPH"
	.align	4
	.sectionentsize	8
	.align		4
        /*0000*/ 	.word	0x00000000
	.align		4
        /*0004*/ 	.word	0xffffffff
	.align		4
        /*0008*/ 	.word	index@(_Z14mapping_kernelPtS_Px)
	.align		4
        /*000c*/ 	.word	index@(__assertfail)
	.align		4
        /*0010*/ 	.word	0x00000000
	.align		4
        /*0014*/ 	.word	0xfffffffe
	.align		4
        /*0018*/ 	.word	0x00000000
	.align		4
        /*001c*/ 	.word	0xfffffffd
	.align		4
        /*0020*/ 	.word	0x00000000
	.align		4
        /*0024*/ 	.word	0xfffffffc


//--------------------- .nv.constant4             --------------------------
	.section	.nv.constant4,"a",@progbits
	.align	8
	.align		8
.nv.constant4:
        /*0000*/ 	.dword	__assertfail
	.align		8
        /*0008*/ 	.dword	__unnamed_1
	.align		8
        /*0010*/ 	.dword	$str
	.align		8
        /*0018*/ 	.dword	$str$1
	.align		8
        /*0020*/ 	.dword	$str$2


//--------------------- .text._Z14mapping_kernelPtS_Px --------------------------
	.section	.text._Z14mapping_kernelPtS_Px,"ax",@progbits
	.align	128
        .global         _Z14mapping_kernelPtS_Px
        .type           _Z14mapping_kernelPtS_Px,@function
        .size           _Z14mapping_kernelPtS_Px,(.L_x_3 - _Z14mapping_kernelPtS_Px)
        .other          _Z14mapping_kernelPtS_Px,@"STO_CUDA_ENTRY STV_DEFAULT"
_Z14mapping_kernelPtS_Px:
.text._Z14mapping_kernelPtS_Px:
[----:B------:R-:W0:Y:S01]  /*0000*/  LDC R1, c[0x0][0x37c] ;  /* 0x0000df00ff017b82 */ /* 0x000e220000000800 */
[----:B------:R-:W1:Y:S01]  /*0010*/  LDCU.64 UR36, c[0x0][0x358] ;  /* 0x00006b00ff2477ac */ /* 0x000e620008000a00 */
[----:B------:R-:W-:-:S06]  /*0020*/  CS2R R18, SR_CLOCKLO ;  /* 0x0000000000127805 */ /* 0x000fcc0000015000 */
[----:B------:R-:W2:Y:S02]  /*0030*/  LDC.64 R2, c[0x0][0x380] ;  /* 0x0000e000ff027b82 */ /* 0x000ea40000000a00 */
[----:B--2---:R2:W-:Y:S04]  /*0040*/  CCTL.E.RML2 [R2] ;  /* 0x000000000200798f */ /* 0x0045e80005800100 */
[----:B-1----:R-:W3:Y:S01]  /*0050*/  LDG.E.U16.STRONG.SYS R0, desc[UR36][R2.64] ;  /* 0x0000002402007981 */ /* 0x002ee2000c1f5500 */
[----:B------:R-:W-:Y:S02]  /*0060*/  CS2R R16, SR_CLOCKLO ;  /* 0x0000000000107805 */ /* 0x000fe40000015000 */
[----:B---3--:R-:W-:-:S13]  /*0070*/  ISETP.NE.AND P0, PT, R0, RZ, PT ;  /* 0x000000ff0000720c */ /* 0x008fda0003f05270 */
[----:B0-2---:R-:W-:Y:S05]  /*0080*/  @!P0 BRA `(.L_x_0) ;  /* 0x0000000000408947 */ /* 0x005fea0003800000 */
[----:B------:R-:W-:Y:S01]  /*0090*/  MOV R2, 0x0 ;  /* 0x0000000000027802 */ /* 0x000fe20000000f00 */
[----:B------:R-:W0:Y:S01]  /*00a0*/  LDCU.64 UR4, c[0x4][0x10] ;  /* 0x01000200ff0477ac */ /* 0x000e220008000a00 */
[----:B------:R-:W-:Y:S02]  /*00b0*/  HFMA2 R8, -RZ, RZ, 0, 1.31130218505859375e-06 ;  /* 0x00000016ff087431 */ /* 0x000fe400000001ff */
[----:B------:R-:W-:Y:S01]  /*00c0*/  IMAD.MOV.U32 R12, RZ, RZ, 0x1 ;  /* 0x00000001ff0c7424 */ /* 0x000fe200078e00ff */
[----:B------:R-:W1:Y:S01]  /*00d0*/  LDCU.64 UR6, c[0x4][0x18] ;  /* 0x01000300ff0677ac */ /* 0x000e620008000a00 */
[----:B------:R-:W2:Y:S01]  /*00e0*/  LDC.64 R2, c[0x4][R2] ;  /* 0x0100000002027b82 */ /* 0x000ea20000000a00 */
[----:B------:R-:W-:Y:S01]  /*00f0*/  IMAD.MOV.U32 R13, RZ, RZ, RZ ;  /* 0x000000ffff0d7224 */ /* 0x000fe200078e00ff */
[----:B------:R-:W3:Y:S01]  /*0100*/  LDCU.64 UR8, c[0x4][0x8] ;  /* 0x01000100ff0877ac */ /* 0x000ee20008000a00 */
[----:B0-----:R-:W-:Y:S02]  /*0110*/  IMAD.U32 R4, RZ, RZ, UR4 ;  /* 0x00000004ff047e24 */ /* 0x001fe4000f8e00ff */
[----:B------:R-:W-:-:S02]  /*0120*/  IMAD.U32 R5, RZ, RZ, UR5 ;  /* 0x00000005ff057e24 */ /* 0x000fc4000f8e00ff */
[----:B-1----:R-:W-:Y:S01]  /*0130*/  IMAD.U32 R6, RZ, RZ, UR6 ;  /* 0x00000006ff067e24 */ /* 0x002fe2000f8e00ff */
[----:B------:R-:W-:Y:S01]  /*0140*/  MOV R7, UR7 ;  /* 0x0000000700077c02 */ /* 0x000fe20008000f00 */
[----:B---3--:R-:W-:Y:S02]  /*0150*/  IMAD.U32 R10, RZ, RZ, UR8 ;  /* 0x00000008ff0a7e24 */ /* 0x008fe4000f8e00ff */
[----:B------:R-:W-:-:S07]  /*0160*/  IMAD.U32 R11, RZ, RZ, UR9 ;  /* 0x00000009ff0b7e24 */ /* 0x000fce000f8e00ff */
[----:B------:R-:W-:-:S07]  /*0170*/  LEPC R20, `(.L_x_0) ;  /* 0x000000001014794e */ /* 0x000fce0000000000 */
[----:B--2---:R-:W-:Y:S05]  /*0180*/  CALL.ABS.NOINC R2 ;  /* 0x0000000002007343 */ /* 0x004fea0003c00000 */
.L_x_0:
[----:B------:R-:W-:-:S04]  /*0190*/  PRMT R0, R0, 0x9910, RZ ;  /* 0x0000991000007816 */ /* 0x000fc800000000ff */
[----:B------:R-:W-:-:S13]  /*01a0*/  ISETP.NE.AND P0, PT, R0, RZ, PT ;  /* 0x000000ff0000720c */ /* 0x000fda0003f05270 */
[----:B------:R-:W-:Y:S05]  /*01b0*/  @!P0 BRA `(.L_x_1) ;  /* 0x0000000000408947 */ /* 0x000fea0003800000 */
[----:B------:R-:W-:Y:S01]  /*01c0*/  MOV R2, 0x0 ;  /* 0x0000000000027802 */ /* 0x000fe20000000f00 */
[----:B------:R-:W0:Y:S01]  /*01d0*/  LDCU.64 UR4, c[0x4][0x20] ;  /* 0x01000400ff0477ac */ /* 0x000e220008000a00 */
[----:B------:R-:W-:Y:S02]  /*01e0*/  HFMA2 R8, -RZ, RZ, 0, 1.370906829833984375e-06 ;  /* 0x00000017ff087431 */ /* 0x000fe400000001ff */
[----:B------:R-:W-:Y:S01]  /*01f0*/  IMAD.MOV.U32 R12, RZ, RZ, 0x1 ;  /* 0x00000001ff0c7424 */ /* 0x000fe200078e00ff */
[----:B------:R-:W1:Y:S01]  /*0200*/  LDCU.64 UR6, c[0x4][0x18] ;  /* 0x01000300ff0677ac */ /* 0x000e620008000a00 */
[----:B------:R-:W2:Y:S01]  /*0210*/  LDC.64 R2, c[0x4][R2] ;  /* 0x0100000002027b82 */ /* 0x000ea20000000a00 */
[----:B------:R-:W-:Y:S01]  /*0220*/  IMAD.MOV.U32 R13, RZ, RZ, RZ ;  /* 0x000000ffff0d7224 */ /* 0x000fe200078e00ff */
[----:B------:R-:W3:Y:S01]  /*0230*/  LDCU.64 UR8, c[0x4][0x8] ;  /* 0x01000100ff0877ac */ /* 0x000ee20008000a00 */
[----:B0-----:R-:W-:Y:S01]  /*0240*/  MOV R4, UR4 ;  /* 0x0000000400047c02 */ /* 0x001fe20008000f00 */
[----:B------:R-:W-:-:S02]  /*0250*/  IMAD.U32 R5, RZ, RZ, UR5 ;  /* 0x00000005ff057e24 */ /* 0x000fc4000f8e00ff */
[----:B-1----:R-:W-:Y:S01]  /*0260*/  IMAD.U32 R6, RZ, RZ, UR6 ;  /* 0x00000006ff067e24 */ /* 0x002fe2000f8e00ff */
[----:B------:R-:W-:Y:S01]  /*0270*/  MOV R7, UR7 ;  /* 0x0000000700077c02 */ /* 0x000fe20008000f00 */
[----:B---3--:R-:W-:Y:S02]  /*0280*/  IMAD.U32 R10, RZ, RZ, UR8 ;  /* 0x00000008ff0a7e24 */ /* 0x008fe4000f8e00ff */
[----:B------:R-:W-:-:S07]  /*0290*/  IMAD.U32 R11, RZ, RZ, UR9 ;  /* 0x00000009ff0b7e24 */ /* 0x000fce000f8e00ff */
[----:B------:R-:W-:-:S07]  /*02a0*/  LEPC R20, `(.L_x_1) ;  /* 0x000000001014794e */ /* 0x000fce0000000000 */
[----:B--2---:R-:W-:Y:S05]  /*02b0*/  CALL.ABS.NOINC R2 ;  /* 0x0000000002007343 */ /* 0x004fea0003c00000 */
.L_x_1:
[----:B------:R-:W0:Y:S01]  /*02c0*/  LDC.64 R2, c[0x0][0x390] ;  /* 0x0000e400ff027b82 */ /* 0x000e220000000a00 */
[----:B------:R-:W-:-:S04]  /*02d0*/  IADD3 R4, P0, PT, -R18, R16, RZ ;  /* 0x0000001012047210 */ /* 0x000fc80007f1e1ff */
[----:B------:R-:W-:-:S05]  /*02e0*/  IADD3.X R5, PT, PT, ~R19, R17, RZ, P0, !PT ;  /* 0x0000001113057210 */ /* 0x000fca00007fe5ff */
[----:B0-----:R-:W-:Y:S01]  /*02f0*/  STG.E.64 desc[UR36][R2.64], R4 ;  /* 0x0000000402007986 */ /* 0x001fe2000c101b24 */
[----:B------:R-:W-:Y:S05]  /*0300*/  EXIT ;  /* 0x000000000000794d */ /* 0x000fea0003800000 */
.L_x_2:
[----:B------:R-:W-:-:S00]  /*0310*/  BRA `(.L_x_2) ;  /* 0xfffffffc00fc7947 */ /* 0x000fc0000383ffff */
[----:B------:R-:W-:-:S00]  /*0320*/  NOP ;  /* 0x0000000000007918 */ /* 0x000fc00000000000 */
        /* <DEDUP_REMOVED lines=13> */
.L_x_3:


//--------------------- .nv.global.init           --------------------------
	.section	.nv.global.init,"aw",@progbits
.nv.global.init:
	.type		$str,@object
	.size		$str,($str$2 - $str)
$str:
        /*0000*/ 	.byte	0x62, 0x75, 0x66, 0x5f, 0x74, 0x20, 0x3d, 0x3d, 0x20, 0x30, 0x00
	.type		$str$2,@object
	.size		$str$2,($str$1 - $str$2)
$str$2:
        /*000b*/ 	.byte	0x62, 0x75, 0x66, 0x5f, 0x69, 0x74, 0x20, 0x3d, 0x3d, 0x20, 0x30, 0x00
	.type		$str$1,@object
	.size		$str$1,(__unnamed_1 - $str$1)
$str$1:
        /*0017*/ 	.byte	0x2f, 0x74, 0x6d, 0x70, 0x2f, 0x73, 0x61, 0x73, 0x73, 0x5f, 0x63, 0x75, 0x5f, 0x61, 0x76, 0x76
        /*0027*/ 	.byte	0x70, 0x70, 0x6a, 0x6b, 0x6e, 0x2f, 0x6b, 0x2e, 0x63, 0x75, 0x00
	.type		__unnamed_1,@object
	.size		__unnamed_1,(.L_0 - __unnamed_1)
__unnamed_1:
        /*0032*/ 	.byte	0x76, 0x6f, 0x69, 0x64, 0x20, 0x6d, 0x61, 0x70, 0x70, 0x69, 0x6e, 0x67, 0x5f, 0x6b, 0x65, 0x72
        /*0042*/ 	.byte	0x6e, 0x65, 0x6c, 0x28, 0x75, 0x6e, 0x73, 0x69, 0x67, 0x6e, 0x65, 0x64, 0x20, 0x73, 0x68, 0x6f
        /*0052*/ 	.byte	0x72, 0x74, 0x20, 0x2a, 0x2c, 0x20, 0x75, 0x6e, 0x73, 0x69, 0x67, 0x6e, 0x65, 0x64, 0x20, 0x73
        /*0062*/ 	.byte	0x68, 0x6f, 0x72, 0x74, 0x20, 0x2a, 0x2c, 0x20, 0x6c, 0x6f, 0x6e, 0x67, 0x20, 0x6c, 0x6f, 0x6e
        /*0072*/ 	.byte	0x67, 0x20, 0x2a, 0x29, 0x00
.L_0:


//--------------------- .nv.shared.reserved.0     --------------------------
	.section	.nv.shared.reserved.0,"aw",@nobits
	.weak		__nv_reservedSMEM_offset_0_alias
	.size		__nv_reservedSMEM_offset_0_alias, 0, 64
	.other		__nv_reservedSMEM_offset_0_alias,@"STO_CUDA_RESERVED_SHARED STV_DEFAULT"
__nv_reservedSMEM_offset_0_alias:
	.zero		0
	.zero		64


//--------------------- .nv.constant0._Z14mapping_kernelPtS_Px --------------------------
	.section	.nv.constant0._Z14mapping_kernelPtS_Px,"a",@progbits
	.sectionflags	@""
	.align	4
.nv.constant0._Z14mapping_kernelPtS_Px:
	.zero		920


//--------------------- SYMBOLS --------------------------

	.type		.nv.reservedSmem.offset0,@object
	.size		.nv.reservedSmem.offset0,0x4
	.type		__assertfail,@function
